	.version 2.1
	.target sm_20
	// compiled with /usr/local/cuda3.1/cuda/open64/lib//be
	// nvopencc 3.1 built on 2010-06-07

	//-----------------------------------------------------------
	// Compiling /tmp/tmpxft_00001ee5_00000000-7_simpleTemplates.cpp3.i (/tmp/ccBI#.OIi7FM)
	//-----------------------------------------------------------

	//-----------------------------------------------------------
	// Options:
	//-----------------------------------------------------------
	//  Target:ptx, ISA:sm_20, Endian:little, Pointer Size:64
	//  -O3	(Optimization level)
	//  -g0	(Debug level)
	//  -m2	(Report advisories)
	//-----------------------------------------------------------

	.file	1	"<command-line>"
	.file	2	"/tmp/tmpxft_00001ee5_00000000-6_simpleTemplates.cudafe2.gpu"
	.file	3	"/usr/lib/gcc/x86_64-linux-gnu/4.4.3/include/stddef.h"
	.file	4	"/usr/local/cuda3.1/cuda/bin/../include/crt/device_runtime.h"
	.file	5	"/usr/local/cuda3.1/cuda/bin/../include/host_defines.h"
	.file	6	"/usr/local/cuda3.1/cuda/bin/../include/builtin_types.h"
	.file	7	"/usr/local/cuda3.1/cuda/bin/../include/device_types.h"
	.file	8	"/usr/local/cuda3.1/cuda/bin/../include/driver_types.h"
	.file	9	"/usr/local/cuda3.1/cuda/bin/../include/surface_types.h"
	.file	10	"/usr/local/cuda3.1/cuda/bin/../include/texture_types.h"
	.file	11	"/usr/local/cuda3.1/cuda/bin/../include/vector_types.h"
	.file	12	"/usr/local/cuda3.1/cuda/bin/../include/device_launch_parameters.h"
	.file	13	"/usr/local/cuda3.1/cuda/bin/../include/crt/storage_class.h"
	.file	14	"/usr/include/bits/types.h"
	.file	15	"/usr/include/time.h"
	.file	16	"/home/andrew/repositories/gpuocelot/tests/cuda2.2/tests/simpleTemplates/sharedmem.cuh"
	.file	17	"/home/andrew/repositories/gpuocelot/tests/cuda2.2/tests/simpleTemplates/simpleTemplates_kernel.cu"
	.file	18	"/usr/local/cuda3.1/cuda/bin/../include/common_functions.h"
	.file	19	"/usr/local/cuda3.1/cuda/bin/../include/math_functions.h"
	.file	20	"/usr/local/cuda3.1/cuda/bin/../include/math_constants.h"
	.file	21	"/usr/local/cuda3.1/cuda/bin/../include/device_functions.h"
	.file	22	"/usr/local/cuda3.1/cuda/bin/../include/sm_11_atomic_functions.h"
	.file	23	"/usr/local/cuda3.1/cuda/bin/../include/sm_12_atomic_functions.h"
	.file	24	"/usr/local/cuda3.1/cuda/bin/../include/sm_13_double_functions.h"
	.file	25	"/usr/local/cuda3.1/cuda/bin/../include/sm_20_atomic_functions.h"
	.file	26	"/usr/local/cuda3.1/cuda/bin/../include/sm_20_intrinsics.h"
	.file	27	"/usr/local/cuda3.1/cuda/bin/../include/surface_functions.h"
	.file	28	"/usr/local/cuda3.1/cuda/bin/../include/texture_fetch_functions.h"
	.file	29	"/usr/local/cuda3.1/cuda/bin/../include/math_functions_dbl_ptx3.h"

	.extern	.shared .align 4 .b8 s_int[];
	.extern	.shared .align 4 .b8 s_float[];

	.entry _Z10testKernelIfEvPT_S1_ (
		.param .u64 __cudaparm__Z10testKernelIfEvPT_S1__g_idata,
		.param .u64 __cudaparm__Z10testKernelIfEvPT_S1__g_odata)
	{
	.reg .u32 %r<4>;
	.reg .u64 %rd<10>;
	.reg .f32 %f<7>;
	.loc	17	50	0
$LDWbegin__Z10testKernelIfEvPT_S1_:
	.loc	17	64	0
	mov.u32 	%r1, %tid.x;
	cvt.u64.u32 	%rd1, %r1;
	mul.wide.u32 	%rd2, %r1, 4;
	mov.u64 	%rd3, s_float;
	add.u64 	%rd4, %rd2, %rd3;
	ld.param.u64 	%rd5, [__cudaparm__Z10testKernelIfEvPT_S1__g_idata];
	add.u64 	%rd6, %rd5, %rd2;
	ld.global.f32 	%f1, [%rd6+0];
	st.shared.f32 	[%rd4+0], %f1;
	.loc	17	65	0
	bar.sync 	0;
	.loc	17	68	0
	mov.u32 	%r2, %ntid.x;
	cvt.rn.f32.u32 	%f2, %r2;
	ld.shared.f32 	%f3, [%rd4+0];
	mul.f32 	%f4, %f2, %f3;
	st.shared.f32 	[%rd4+0], %f4;
	.loc	17	69	0
	bar.sync 	0;
	.loc	17	72	0
	ld.shared.f32 	%f5, [%rd4+0];
	ld.param.u64 	%rd7, [__cudaparm__Z10testKernelIfEvPT_S1__g_odata];
	add.u64 	%rd8, %rd7, %rd2;
	st.global.f32 	[%rd8+0], %f5;
	.loc	17	73	0
	exit;
$LDWend__Z10testKernelIfEvPT_S1_:
	} // _Z10testKernelIfEvPT_S1_

	.entry _Z10testKernelIiEvPT_S1_ (
		.param .u64 __cudaparm__Z10testKernelIiEvPT_S1__g_idata,
		.param .u64 __cudaparm__Z10testKernelIiEvPT_S1__g_odata)
	{
	.reg .u32 %r<8>;
	.reg .u64 %rd<10>;
	.loc	17	50	0
$LDWbegin__Z10testKernelIiEvPT_S1_:
	.loc	17	64	0
	mov.u32 	%r1, %tid.x;
	cvt.u64.u32 	%rd1, %r1;
	mul.wide.u32 	%rd2, %r1, 4;
	mov.u64 	%rd3, s_int;
	add.u64 	%rd4, %rd2, %rd3;
	ld.param.u64 	%rd5, [__cudaparm__Z10testKernelIiEvPT_S1__g_idata];
	add.u64 	%rd6, %rd5, %rd2;
	ld.global.s32 	%r2, [%rd6+0];
	st.shared.s32 	[%rd4+0], %r2;
	.loc	17	65	0
	bar.sync 	0;
	.loc	17	68	0
	ld.shared.s32 	%r3, [%rd4+0];
	mov.u32 	%r4, %ntid.x;
	mul.lo.s32 	%r5, %r3, %r4;
	st.shared.s32 	[%rd4+0], %r5;
	.loc	17	69	0
	bar.sync 	0;
	.loc	17	72	0
	ld.shared.s32 	%r6, [%rd4+0];
	ld.param.u64 	%rd7, [__cudaparm__Z10testKernelIiEvPT_S1__g_odata];
	add.u64 	%rd8, %rd7, %rd2;
	st.global.s32 	[%rd8+0], %r6;
	.loc	17	73	0
	exit;
$LDWend__Z10testKernelIiEvPT_S1_:
	} // _Z10testKernelIiEvPT_S1_



// ===== COMPILED SASS (sm_100) =====

	.target	sm_100

	.elftype	@"ET_EXEC"


//--------------------- .note.nv.tkinfo           --------------------------
	.section	.note.nv.tkinfo,"",@"SHT_NOTE"
	.sectionflags	@"SHF_NOTE_NV_TKINFO"
	.tkinfo
        /*0018*/ 	.word	0x00000002
        /*0030*/ 	.string	""
        /*0030*/ 	.string	"ptxas"
        /*0030*/ 	.string	"Cuda compilation tools, release 13.0, V13.0.88"
        /*0030*/ 	.string	"Build cuda_13.0.r13.0/compiler.36424714_0"
        /*0030*/ 	.string	"-arch sm_100 "



//--------------------- .note.nv.cuinfo           --------------------------
	.section	.note.nv.cuinfo,"",@"SHT_NOTE"
	.sectionflags	@"SHF_NOTE_NV_CUINFO"
        /*0018*/ 	.short	0x0002
        /*001a*/ 	.short	0x0014
        /*001c*/ 	.short	0x0082
	.zero		2


//--------------------- .nv.info                  --------------------------
	.section	.nv.info,"",@"SHT_CUDA_INFO"
	.align	4


	//----- nvinfo : EIATTR_REGCOUNT
	.align		4
        /*0000*/ 	.byte	0x04, 0x2f
        /*0002*/ 	.short	(.L_1 - .L_0)
	.align		4
.L_0:
        /*0004*/ 	.word	index@(_Z10testKernelIfEvPT_S1_)
        /*0008*/ 	.word	0x0000000e


	//----- nvinfo : EIATTR_FRAME_SIZE
	.align		4
.L_1:
        /*000c*/ 	.byte	0x04, 0x11
        /*000e*/ 	.short	(.L_3 - .L_2)
	.align		4
.L_2:
        /*0010*/ 	.word	index@(_Z10testKernelIfEvPT_S1_)
        /*0014*/ 	.word	0x00000000


	//----- nvinfo : EIATTR_REGCOUNT
	.align		4
.L_3:
        /*0018*/ 	.byte	0x04, 0x2f
        /*001a*/ 	.short	(.L_5 - .L_4)
	.align		4
.L_4:
        /*001c*/ 	.word	index@(_Z10testKernelIiEvPT_S1_)
        /*0020*/ 	.word	0x0000000e


	//----- nvinfo : EIATTR_FRAME_SIZE
	.align		4
.L_5:
        /*0024*/ 	.byte	0x04, 0x11
        /*0026*/ 	.short	(.L_7 - .L_6)
	.align		4
.L_6:
        /*0028*/ 	.word	index@(_Z10testKernelIiEvPT_S1_)
        /*002c*/ 	.word	0x00000000


	//----- nvinfo : EIATTR_MIN_STACK_SIZE
	.align		4
.L_7:
        /*0030*/ 	.byte	0x04, 0x12
        /*0032*/ 	.short	(.L_9 - .L_8)
	.align		4
.L_8:
        /*0034*/ 	.word	index@(_Z10testKernelIiEvPT_S1_)
        /*0038*/ 	.word	0x00000000


	//----- nvinfo : EIATTR_MIN_STACK_SIZE
	.align		4
.L_9:
        /*003c*/ 	.byte	0x04, 0x12
        /*003e*/ 	.short	(.L_11 - .L_10)
	.align		4
.L_10:
        /*0040*/ 	.word	index@(_Z10testKernelIfEvPT_S1_)
        /*0044*/ 	.word	0x00000000
.L_11:


//--------------------- .nv.compat                --------------------------
	.section	.nv.compat,"",@"SHT_CUDA_COMPAT_INFO"
	.align	4
        /*0000*/ 	.byte	0x02, 0x09, 0x00, 0x00, 0x02, 0x02, 0x01, 0x00, 0x02, 0x05, 0x05, 0x00, 0x03, 0x07, 0x01, 0x01
        /*0010*/ 	.byte	0x02, 0x03, 0x00, 0x00, 0x02, 0x06, 0x01, 0x00, 0x04, 0x0b, 0x08, 0x00, 0x09, 0x00, 0x00, 0x00
        /*0020*/ 	.byte	0x00, 0x00, 0x00, 0x00


//--------------------- .nv.info._Z10testKernelIiEvPT_S1_ --------------------------
	.section	.nv.info._Z10testKernelIiEvPT_S1_,"",@"SHT_CUDA_INFO"
	.sectionflags	@""
	.align	4


	//----- nvinfo : EIATTR_CUDA_API_VERSION
	.align		4
        /*0000*/ 	.byte	0x04, 0x37
        /*0002*/ 	.short	(.L_13 - .L_12)
.L_12:
        /*0004*/ 	.word	0x00000082


	//----- nvinfo : EIATTR_KPARAM_INFO
	.align		4
.L_13:
        /*0008*/ 	.byte	0x04, 0x17
        /*000a*/ 	.short	(.L_15 - .L_14)
.L_14:
        /*000c*/ 	.word	0x00000000
        /*0010*/ 	.short	0x0001
        /*0012*/ 	.short	0x0008
        /*0014*/ 	.byte	0x00, 0xf0, 0x21, 0x00


	//----- nvinfo : EIATTR_KPARAM_INFO
	.align		4
.L_15:
        /*0018*/ 	.byte	0x04, 0x17
        /*001a*/ 	.short	(.L_17 - .L_16)
.L_16:
        /*001c*/ 	.word	0x00000000
        /*0020*/ 	.short	0x0000
        /*0022*/ 	.short	0x0000
        /*0024*/ 	.byte	0x00, 0xf0, 0x21, 0x00


	//----- nvinfo : EIATTR_SPARSE_MMA_MASK
	.align		4
.L_17:
        /*0028*/ 	.byte	0x03, 0x50
        /*002a*/ 	.short	0x0000


	//----- nvinfo : EIATTR_MAXREG_COUNT
	.align		4
        /*002c*/ 	.byte	0x03, 0x1b
        /*002e*/ 	.short	0x00ff


	//----- nvinfo : EIATTR_NUM_BARRIERS
	.align		4
        /*0030*/ 	.byte	0x02, 0x4c
        /*0032*/ 	.byte	0x01
	.zero		1


	//----- nvinfo : EIATTR_MERCURY_ISA_VERSION
	.align		4
        /*0034*/ 	.byte	0x03, 0x5f
        /*0036*/ 	.short	0x0101


	//----- nvinfo : EIATTR_VRC_CTA_INIT_COUNT
	.align		4
        /*0038*/ 	.byte	0x02, 0x4a
	.zero		1
	.zero		1


	//----- nvinfo : EIATTR_EXIT_INSTR_OFFSETS
	.align		4
        /*003c*/ 	.byte	0x04, 0x1c
        /*003e*/ 	.short	(.L_19 - .L_18)


	//   ....[0]....
.L_18:
        /*0040*/ 	.word	0x00000150


	//----- nvinfo : EIATTR_CBANK_PARAM_SIZE
	.align		4
.L_19:
        /*0044*/ 	.byte	0x03, 0x19
        /*0046*/ 	.short	0x0010


	//----- nvinfo : EIATTR_PARAM_CBANK
	.align		4
        /*0048*/ 	.byte	0x04, 0x0a
        /*004a*/ 	.short	(.L_21 - .L_20)
	.align		4
.L_20:
        /*004c*/ 	.word	index@(.nv.constant0._Z10testKernelIiEvPT_S1_)
        /*0050*/ 	.short	0x0380
        /*0052*/ 	.short	0x0010


	//----- nvinfo : EIATTR_SW_WAR
	.align		4
.L_21:
        /*0054*/ 	.byte	0x04, 0x36
        /*0056*/ 	.short	(.L_23 - .L_22)
.L_22:
        /*0058*/ 	.word	0x00000008
.L_23:


//--------------------- .nv.info._Z10testKernelIfEvPT_S1_ --------------------------
	.section	.nv.info._Z10testKernelIfEvPT_S1_,"",@"SHT_CUDA_INFO"
	.sectionflags	@""
	.align	4


	//----- nvinfo : EIATTR_CUDA_API_VERSION
	.align		4
        /*0000*/ 	.byte	0x04, 0x37
        /*0002*/ 	.short	(.L_25 - .L_24)
.L_24:
        /*0004*/ 	.word	0x00000082


	//----- nvinfo : EIATTR_KPARAM_INFO
	.align		4
.L_25:
        /*0008*/ 	.byte	0x04, 0x17
        /*000a*/ 	.short	(.L_27 - .L_26)
.L_26:
        /*000c*/ 	.word	0x00000000
        /*0010*/ 	.short	0x0001
        /*0012*/ 	.short	0x0008
        /*0014*/ 	.byte	0x00, 0xf0, 0x21, 0x00


	//----- nvinfo : EIATTR_KPARAM_INFO
	.align		4
.L_27:
        /*0018*/ 	.byte	0x04, 0x17
        /*001a*/ 	.short	(.L_29 - .L_28)
.L_28:
        /*001c*/ 	.word	0x00000000
        /*0020*/ 	.short	0x0000
        /*0022*/ 	.short	0x0000
        /*0024*/ 	.byte	0x00, 0xf0, 0x21, 0x00


	//----- nvinfo : EIATTR_SPARSE_MMA_MASK
	.align		4
.L_29:
        /*0028*/ 	.byte	0x03, 0x50
        /*002a*/ 	.short	0x0000


	//----- nvinfo : EIATTR_MAXREG_COUNT
	.align		4
        /*002c*/ 	.byte	0x03, 0x1b
        /*002e*/ 	.short	0x00ff


	//----- nvinfo : EIATTR_NUM_BARRIERS
	.align		4
        /*0030*/ 	.byte	0x02, 0x4c
        /*0032*/ 	.byte	0x01
	.zero		1


	//----- nvinfo : EIATTR_MERCURY_ISA_VERSION
	.align		4
        /*0034*/ 	.byte	0x03, 0x5f
        /*0036*/ 	.short	0x0101


	//----- nvinfo : EIATTR_VRC_CTA_INIT_COUNT
	.align		4
        /*0038*/ 	.byte	0x02, 0x4a
	.zero		1
	.zero		1


	//----- nvinfo : EIATTR_EXIT_INSTR_OFFSETS
	.align		4
        /*003c*/ 	.byte	0x04, 0x1c
        /*003e*/ 	.short	(.L_31 - .L_30)


	//   ....[0]....
.L_30:
        /*0040*/ 	.word	0x00000160


	//----- nvinfo : EIATTR_CBANK_PARAM_SIZE
	.align		4
.L_31:
        /*0044*/ 	.byte	0x03, 0x19
        /*0046*/ 	.short	0x0010


	//----- nvinfo : EIATTR_PARAM_CBANK
	.align		4
        /*0048*/ 	.byte	0x04, 0x0a
        /*004a*/ 	.short	(.L_33 - .L_32)
	.align		4
.L_32:
        /*004c*/ 	.word	index@(.nv.constant0._Z10testKernelIfEvPT_S1_)
        /*0050*/ 	.short	0x0380
        /*0052*/ 	.short	0x0010


	//----- nvinfo : EIATTR_SW_WAR
	.align		4
.L_33:
        /*0054*/ 	.byte	0x04, 0x36
        /*0056*/ 	.short	(.L_35 - .L_34)
.L_34:
        /*0058*/ 	.word	0x00000008
.L_35:


//--------------------- .nv.callgraph             --------------------------
	.section	.nv.callgraph,"",@"SHT_CUDA_CALLGRAPH"
	.align	4
	.sectionentsize	8
	.align		4
        /*0000*/ 	.word	0x00000000
	.align		4
        /*0004*/ 	.word	0xffffffff
	.align		4
        /*0008*/ 	.word	0x00000000
	.align		4
        /*000c*/ 	.word	0xfffffffe
	.align		4
        /*0010*/ 	.word	0x00000000
	.align		4
        /*0014*/ 	.word	0xfffffffd
	.align		4
        /*0018*/ 	.word	0x00000000
	.align		4
        /*001c*/ 	.word	0xfffffffc


//--------------------- .text._Z10testKernelIiEvPT_S1_ --------------------------
	.section	.text._Z10testKernelIiEvPT_S1_,"ax",@progbits
	.align	128
.text._Z10testKernelIiEvPT_S1_:
        .type           _Z10testKernelIiEvPT_S1_,@function
        .size           _Z10testKernelIiEvPT_S1_,(.L_x_2 - _Z10testKernelIiEvPT_S1_)
        .other          _Z10testKernelIiEvPT_S1_,@"STO_CUDA_ENTRY STV_DEFAULT"
_Z10testKernelIiEvPT_S1_:
[----:B------:R-:W-:Y:S01]  /*0000*/  LDC R1, c[0x0][0x37c] ;  /* 0x0000df00ff017b82 */ /* 0x000fe20000000800 */
[----:B------:R-:W0:Y:S07]  /*0010*/  S2R R11, SR_TID.X ;  /* 0x00000000000b7919 */ /* 0x000e2e0000002100 */
[----:B------:R-:W0:Y:S01]  /*0020*/  LDC.64 R2, c[0x0][0x380] ;  /* 0x0000e000ff027b82 */ /* 0x000e220000000a00 */
[----:B------:R-:W1:Y:S01]  /*0030*/  LDCU.64 UR6, c[0x0][0x358] ;  /* 0x00006b00ff0677ac */ /* 0x000e620008000a00 */
[----:B0-----:R-:W-:-:S05]  /*0040*/  IMAD.WIDE.U32 R2, R11, 0x4, R2 ;  /* 0x000000040b027825 */ /* 0x001fca00078e0002 */
[----:B-1----:R0:W2:Y:S01]  /*0050*/  LDG.E R5, desc[UR6][R2.64] ;  /* 0x0000000602057981 */ /* 0x0020a2000c1e1900 */
[----:B------:R-:W1:Y:S01]  /*0060*/  S2UR UR5, SR_CgaCtaId ;  /* 0x00000000000579c3 */ /* 0x000e620000008800 */
[----:B------:R-:W-:-:S07]  /*0070*/  UMOV UR4, 0x400 ;  /* 0x0000040000047882 */ /* 0x000fce0000000000 */
[----:B0-----:R-:W0:Y:S01]  /*0080*/  LDC.64 R2, c[0x0][0x388] ;  /* 0x0000e200ff027b82 */ /* 0x001e220000000a00 */
[----:B-1----:R-:W-:-:S06]  /*0090*/  ULEA UR4, UR5, UR4, 0x18 ;  /* 0x0000000405047291 */ /* 0x002fcc000f8ec0ff */
[C---:B------:R-:W-:Y:S01]  /*00a0*/  LEA R0, R11.reuse, UR4, 0x2 ;  /* 0x000000040b007c11 */ /* 0x040fe2000f8e10ff */
[----:B0-----:R-:W-:-:S04]  /*00b0*/  IMAD.WIDE.U32 R2, R11, 0x4, R2 ;  /* 0x000000040b027825 */ /* 0x001fc800078e0002 */
[----:B------:R-:W0:Y:S01]  /*00c0*/  LDCU UR4, c[0x0][0x360] ;  /* 0x00006c00ff0477ac */ /* 0x000e220008000800 */
[----:B--2---:R-:W-:Y:S01]  /*00d0*/  STS [R0], R5 ;  /* 0x0000000500007388 */ /* 0x004fe20000000800 */
[----:B------:R-:W-:Y:S06]  /*00e0*/  BAR.SYNC.DEFER_BLOCKING 0x0 ;  /* 0x0000000000007b1d */ /* 0x000fec0000010000 */
[----:B------:R-:W0:Y:S02]  /*00f0*/  LDS R4, [R0] ;  /* 0x0000000000047984 */ /* 0x000e240000000800 */
[----:B0-----:R-:W-:-:S05]  /*0100*/  IMAD R7, R4, UR4, RZ ;  /* 0x0000000404077c24 */ /* 0x001fca000f8e02ff */
[----:B------:R-:W-:Y:S01]  /*0110*/  STS [R0], R7 ;  /* 0x0000000700007388 */ /* 0x000fe20000000800 */
[----:B------:R-:W-:Y:S06]  /*0120*/  BAR.SYNC.DEFER_BLOCKING 0x0 ;  /* 0x0000000000007b1d */ /* 0x000fec0000010000 */
[----:B------:R-:W0:Y:S04]  /*0130*/  LDS R9, [R0] ;  /* 0x0000000000097984 */ /* 0x000e280000000800 */
[----:B0-----:R-:W-:Y:S01]  /*0140*/  STG.E desc[UR6][R2.64], R9 ;  /* 0x0000000902007986 */ /* 0x001fe2000c101906 */
[----:B------:R-:W-:Y:S05]  /*0150*/  EXIT ;  /* 0x000000000000794d */ /* 0x000fea0003800000 */
.L_x_0:
[----:B------:R-:W-:-:S00]  /*0160*/  BRA `(.L_x_0) ;  /* 0xfffffffc00fc7947 */ /* 0x000fc0000383ffff */
[----:B------:R-:W-:-:S00]  /*0170*/  NOP ;  /* 0x0000000000007918 */ /* 0x000fc00000000000 */
        /* <DEDUP_REMOVED lines=8> */
.L_x_2:


//--------------------- .text._Z10testKernelIfEvPT_S1_ --------------------------
	.section	.text._Z10testKernelIfEvPT_S1_,"ax",@progbits
	.align	128
.text._Z10testKernelIfEvPT_S1_:
        .type           _Z10testKernelIfEvPT_S1_,@function
        .size           _Z10testKernelIfEvPT_S1_,(.L_x_3 - _Z10testKernelIfEvPT_S1_)
        .other          _Z10testKernelIfEvPT_S1_,@"STO_CUDA_ENTRY STV_DEFAULT"
_Z10testKernelIfEvPT_S1_:
        /* <DEDUP_REMOVED lines=12> */
[----:B------:R-:W0:Y:S02]  /*00c0*/  LDCU UR4, c[0x0][0x360] ;  /* 0x00006c00ff0477ac */ /* 0x000e240008000800 */
[----:B0-----:R-:W-:Y:S01]  /*00d0*/  I2FP.F32.U32 R4, UR4 ;  /* 0x0000000400047c45 */ /* 0x001fe20008201000 */
[----:B--2---:R-:W-:Y:S01]  /*00e0*/  STS [R0], R5 ;  /* 0x0000000500007388 */ /* 0x004fe20000000800 */
[----:B------:R-:W-:Y:S06]  /*00f0*/  BAR.SYNC.DEFER_BLOCKING 0x0 ;  /* 0x0000000000007b1d */ /* 0x000fec0000010000 */
[----:B------:R-:W0:Y:S02]  /*0100*/  LDS R7, [R0] ;  /* 0x0000000000077984 */ /* 0x000e240000000800 */
[----:B0-----:R-:W-:-:S05]  /*0110*/  FMUL R7, R4, R7 ;  /* 0x0000000704077220 */ /* 0x001fca0000400000 */
[----:B------:R-:W-:Y:S01]  /*0120*/  STS [R0], R7 ;  /* 0x0000000700007388 */ /* 0x000fe20000000800 */
[----:B------:R-:W-:Y:S06]  /*0130*/  BAR.SYNC.DEFER_BLOCKING 0x0 ;  /* 0x0000000000007b1d */ /* 0x000fec0000010000 */
[----:B------:R-:W0:Y:S04]  /*0140*/  LDS R9, [R0] ;  /* 0x0000000000097984 */ /* 0x000e280000000800 */
[----:B0-----:R-:W-:Y:S01]  /*0150*/  STG.E desc[UR6][R2.64], R9 ;  /* 0x0000000902007986 */ /* 0x001fe2000c101906 */
[----:B------:R-:W-:Y:S05]  /*0160*/  EXIT ;  /* 0x000000000000794d */ /* 0x000fea0003800000 */
.L_x_1:
        /* <DEDUP_REMOVED lines=9> */
.L_x_3:


//--------------------- .nv.shared._Z10testKernelIiEvPT_S1_ --------------------------
	.section	.nv.shared._Z10testKernelIiEvPT_S1_,"aw",@nobits
	.sectionflags	@""
	.align	16
	.zero		1024


//--------------------- .nv.shared.reserved.0     --------------------------
	.section	.nv.shared.reserved.0,"aw",@nobits
	.weak		__nv_reservedSMEM_offset_0_alias
	.size		__nv_reservedSMEM_offset_0_alias, 0, 64
	.other		__nv_reservedSMEM_offset_0_alias,@"STO_CUDA_RESERVED_SHARED STV_DEFAULT"
__nv_reservedSMEM_offset_0_alias:
	.zero		0
	.zero		64


//--------------------- .nv.shared._Z10testKernelIfEvPT_S1_ --------------------------
	.section	.nv.shared._Z10testKernelIfEvPT_S1_,"aw",@nobits
	.sectionflags	@""
	.align	16
	.zero		1024


//--------------------- .nv.constant0._Z10testKernelIiEvPT_S1_ --------------------------
	.section	.nv.constant0._Z10testKernelIiEvPT_S1_,"a",@progbits
	.sectionflags	@""
	.align	4
.nv.constant0._Z10testKernelIiEvPT_S1_:
	.zero		912


//--------------------- .nv.constant0._Z10testKernelIfEvPT_S1_ --------------------------
	.section	.nv.constant0._Z10testKernelIfEvPT_S1_,"a",@progbits
	.sectionflags	@""
	.align	4
.nv.constant0._Z10testKernelIfEvPT_S1_:
	.zero		912


//--------------------- SYMBOLS --------------------------

	.type		.nv.reservedSmem.offset0,@object
	.size		.nv.reservedSmem.offset0,0x4
	.type		.nv.reservedSmem.cap,@object
	.size		.nv.reservedSmem.cap,0x4
